//
// Generated by NVIDIA NVVM Compiler
//
// Compiler Build ID: CL-36424714
// Cuda compilation tools, release 13.0, V13.0.88
// Based on NVVM 20.0.0
//

.version 9.0
.target sm_100
.address_size 64

	// .globl	_Z13kernel_updatePfiii
// _ZZ13kernel_updatePfiiiE8d_oldval has been demoted
// _ZZ13kernel_updatePfiiiE8d_tmpval has been demoted
.global .align 4 .b8 __cudart_i2opi_f[24] = {65, 144, 67, 60, 153, 149, 98, 219, 192, 221, 52, 245, 209, 87, 39, 252, 41, 21, 68, 78, 110, 131, 249, 162};

.visible .entry _Z13kernel_updatePfiii(
	.param .u64 .ptr .align 1 _Z13kernel_updatePfiii_param_0,
	.param .u32 _Z13kernel_updatePfiii_param_1,
	.param .u32 _Z13kernel_updatePfiii_param_2,
	.param .u32 _Z13kernel_updatePfiii_param_3
)
{
	.local .align 4 .b8 	__local_depot0[28];
	.reg .b64 	%SP;
	.reg .b64 	%SPL;
	.reg .pred 	%p<15>;
	.reg .b32 	%r<60>;
	.reg .b32 	%f<58>;
	.reg .b64 	%rd<27>;
	.reg .b64 	%fd<33>;
	// demoted variable
	.shared .align 4 .f32 _ZZ13kernel_updatePfiiiE8d_oldval;
	// demoted variable
	.shared .align 4 .f32 _ZZ13kernel_updatePfiiiE8d_tmpval;
	mov.u64 	%SPL, __local_depot0;
	ld.param.u64 	%rd10, [_Z13kernel_updatePfiii_param_0];
	ld.param.u32 	%r26, [_Z13kernel_updatePfiii_param_1];
	ld.param.u32 	%r24, [_Z13kernel_updatePfiii_param_2];
	ld.param.u32 	%r25, [_Z13kernel_updatePfiii_param_3];
	cvta.to.global.u64 	%rd1, %rd10;
	add.u64 	%rd2, %SPL, 0;
	mov.u32 	%r27, %ctaid.x;
	mov.u32 	%r28, %ntid.x;
	mov.u32 	%r29, %tid.x;
	mad.lo.s32 	%r1, %r27, %r28, %r29;
	add.s32 	%r30, %r1, %r25;
	add.s32 	%r2, %r30, 1;
	cvt.rn.f64.s32 	%fd1, %r2;
	add.f64 	%fd2, %fd1, 0dBFF0000000000000;
	add.s32 	%r31, %r26, -1;
	cvt.rn.f32.s32 	%f22, %r31;
	cvt.f64.f32 	%fd3, %f22;
	div.rn.f64 	%fd4, %fd2, %fd3;
	cvt.rn.f32.f64 	%f23, %fd4;
	mul.f32 	%f1, %f23, 0f40C90FDB;
	mul.f32 	%f24, %f1, 0f3F22F983;
	cvt.rni.s32.f32 	%r57, %f24;
	cvt.rn.f32.s32 	%f25, %r57;
	fma.rn.f32 	%f26, %f25, 0fBFC90FDA, %f1;
	fma.rn.f32 	%f27, %f25, 0fB3A22168, %f26;
	fma.rn.f32 	%f46, %f25, 0fA7C234C5, %f27;
	abs.f32 	%f3, %f1;
	setp.ltu.f32 	%p1, %f3, 0f47CE4780;
	@%p1 bra 	$L__BB0_8;
	setp.neu.f32 	%p2, %f3, 0f7F800000;
	@%p2 bra 	$L__BB0_3;
	mov.f32 	%f30, 0f00000000;
	mul.rn.f32 	%f46, %f1, %f30;
	mov.b32 	%r57, 0;
	bra.uni 	$L__BB0_8;
$L__BB0_3:
	mov.b32 	%r4, %f1;
	shl.b32 	%r33, %r4, 8;
	or.b32  	%r5, %r33, -2147483648;
	mov.b64 	%rd26, 0;
	mov.b32 	%r54, 0;
	mov.u64 	%rd24, __cudart_i2opi_f;
	mov.u64 	%rd25, %rd2;
$L__BB0_4:
	.pragma "nounroll";
	ld.global.nc.u32 	%r34, [%rd24];
	mad.wide.u32 	%rd14, %r34, %r5, %rd26;
	shr.u64 	%rd26, %rd14, 32;
	st.local.u32 	[%rd25], %rd14;
	add.s32 	%r54, %r54, 1;
	add.s64 	%rd25, %rd25, 4;
	add.s64 	%rd24, %rd24, 4;
	setp.ne.s32 	%p3, %r54, 6;
	@%p3 bra 	$L__BB0_4;
	shr.u32 	%r35, %r4, 23;
	st.local.u32 	[%rd2+24], %rd26;
	and.b32  	%r8, %r35, 31;
	and.b32  	%r36, %r35, 224;
	add.s32 	%r37, %r36, -128;
	shr.u32 	%r38, %r37, 5;
	mul.wide.u32 	%rd15, %r38, 4;
	sub.s64 	%rd9, %rd2, %rd15;
	ld.local.u32 	%r55, [%rd9+24];
	ld.local.u32 	%r56, [%rd9+20];
	setp.eq.s32 	%p4, %r8, 0;
	@%p4 bra 	$L__BB0_7;
	shf.l.wrap.b32 	%r55, %r56, %r55, %r8;
	ld.local.u32 	%r39, [%rd9+16];
	shf.l.wrap.b32 	%r56, %r39, %r56, %r8;
$L__BB0_7:
	shr.u32 	%r40, %r55, 30;
	shf.l.wrap.b32 	%r41, %r56, %r55, 2;
	shl.b32 	%r42, %r56, 2;
	shr.u32 	%r43, %r41, 31;
	add.s32 	%r44, %r43, %r40;
	neg.s32 	%r45, %r44;
	setp.lt.s32 	%p5, %r4, 0;
	selp.b32 	%r57, %r45, %r44, %p5;
	xor.b32  	%r46, %r41, %r4;
	shr.s32 	%r47, %r41, 31;
	xor.b32  	%r48, %r47, %r41;
	xor.b32  	%r49, %r47, %r42;
	cvt.u64.u32 	%rd16, %r48;
	shl.b64 	%rd17, %rd16, 32;
	cvt.u64.u32 	%rd18, %r49;
	or.b64  	%rd19, %rd17, %rd18;
	cvt.rn.f64.s64 	%fd5, %rd19;
	mul.f64 	%fd6, %fd5, 0d3BF921FB54442D19;
	cvt.rn.f32.f64 	%f28, %fd6;
	neg.f32 	%f29, %f28;
	setp.lt.s32 	%p6, %r46, 0;
	selp.f32 	%f46, %f29, %f28, %p6;
$L__BB0_8:
	mul.rn.f32 	%f31, %f46, %f46;
	and.b32  	%r51, %r57, 1;
	setp.eq.b32 	%p7, %r51, 1;
	selp.f32 	%f32, 0f3F800000, %f46, %p7;
	fma.rn.f32 	%f33, %f31, %f32, 0f00000000;
	fma.rn.f32 	%f34, %f31, 0f37CBAC00, 0fBAB607ED;
	selp.f32 	%f35, %f34, 0fB94D4153, %p7;
	selp.f32 	%f36, 0f3D2AAABB, 0f3C0885E4, %p7;
	fma.rn.f32 	%f37, %f35, %f31, %f36;
	selp.f32 	%f38, 0fBEFFFFFF, 0fBE2AAAA8, %p7;
	fma.rn.f32 	%f39, %f37, %f31, %f38;
	fma.rn.f32 	%f40, %f39, %f33, %f32;
	and.b32  	%r52, %r57, 2;
	setp.eq.s32 	%p8, %r52, 0;
	mov.f32 	%f41, 0f00000000;
	sub.f32 	%f42, %f41, %f40;
	selp.f32 	%f49, %f40, %f42, %p8;
	st.shared.f32 	[_ZZ13kernel_updatePfiiiE8d_tmpval], %f49;
	st.shared.f32 	[_ZZ13kernel_updatePfiiiE8d_oldval], %f49;
	setp.lt.s32 	%p9, %r24, 1;
	@%p9 bra 	$L__BB0_16;
	and.b32  	%r17, %r24, 3;
	setp.lt.u32 	%p10, %r24, 4;
	mov.f32 	%f56, %f49;
	@%p10 bra 	$L__BB0_12;
	and.b32  	%r53, %r24, 2147483644;
	neg.s32 	%r58, %r53;
	mov.f32 	%f56, %f49;
$L__BB0_11:
	cvt.f64.f32 	%fd7, %f56;
	add.f64 	%fd8, %fd7, %fd7;
	cvt.f64.f32 	%fd9, %f49;
	sub.f64 	%fd10, %fd8, %fd9;
	mul.f64 	%fd11, %fd7, 0d3FC70A3D80000000;
	sub.f64 	%fd12, %fd10, %fd11;
	cvt.rn.f32.f64 	%f44, %fd12;
	cvt.f64.f32 	%fd13, %f44;
	add.f64 	%fd14, %fd13, %fd13;
	sub.f64 	%fd15, %fd14, %fd7;
	mul.f64 	%fd16, %fd13, 0d3FC70A3D80000000;
	sub.f64 	%fd17, %fd15, %fd16;
	cvt.rn.f32.f64 	%f45, %fd17;
	cvt.f64.f32 	%fd18, %f45;
	add.f64 	%fd19, %fd18, %fd18;
	sub.f64 	%fd20, %fd19, %fd13;
	mul.f64 	%fd21, %fd18, 0d3FC70A3D80000000;
	sub.f64 	%fd22, %fd20, %fd21;
	cvt.rn.f32.f64 	%f49, %fd22;
	cvt.f64.f32 	%fd23, %f49;
	add.f64 	%fd24, %fd23, %fd23;
	sub.f64 	%fd25, %fd24, %fd18;
	mul.f64 	%fd26, %fd23, 0d3FC70A3D80000000;
	sub.f64 	%fd27, %fd25, %fd26;
	cvt.rn.f32.f64 	%f56, %fd27;
	add.s32 	%r58, %r58, 4;
	setp.ne.s32 	%p11, %r58, 0;
	@%p11 bra 	$L__BB0_11;
$L__BB0_12:
	setp.eq.s32 	%p12, %r17, 0;
	@%p12 bra 	$L__BB0_15;
	neg.s32 	%r59, %r17;
	mov.f32 	%f54, %f49;
$L__BB0_14:
	.pragma "nounroll";
	mov.f32 	%f49, %f56;
	cvt.f64.f32 	%fd28, %f49;
	add.f64 	%fd29, %fd28, %fd28;
	cvt.f64.f32 	%fd30, %f54;
	sub.f64 	%fd31, %fd29, %fd30;
	fma.rn.f64 	%fd32, %fd28, 0dBFC70A3D80000000, %fd31;
	cvt.rn.f32.f64 	%f56, %fd32;
	add.s32 	%r59, %r59, 1;
	setp.ne.s32 	%p13, %r59, 0;
	mov.f32 	%f54, %f49;
	@%p13 bra 	$L__BB0_14;
$L__BB0_15:
	st.shared.f32 	[_ZZ13kernel_updatePfiiiE8d_tmpval], %f56;
	st.shared.f32 	[_ZZ13kernel_updatePfiiiE8d_oldval], %f49;
	mov.f32 	%f49, %f56;
$L__BB0_16:
	setp.eq.s32 	%p14, %r25, 0;
	@%p14 bra 	$L__BB0_18;
	mul.wide.s32 	%rd20, %r1, 4;
	add.s64 	%rd21, %rd1, %rd20;
	st.global.f32 	[%rd21], %f49;
	bra.uni 	$L__BB0_19;
$L__BB0_18:
	mul.wide.s32 	%rd22, %r2, 4;
	add.s64 	%rd23, %rd1, %rd22;
	st.global.f32 	[%rd23], %f49;
$L__BB0_19:
	ret;

}


// ===== COMPILED SASS (sm_100) =====

	.target	sm_100

	.elftype	@"ET_EXEC"


//--------------------- .note.nv.tkinfo           --------------------------
	.section	.note.nv.tkinfo,"",@"SHT_NOTE"
	.sectionflags	@"SHF_NOTE_NV_TKINFO"
	.tkinfo
        /*0018*/ 	.word	0x00000002
        /*0030*/ 	.string	""
        /*0030*/ 	.string	"ptxas"
        /*0030*/ 	.string	"Cuda compilation tools, release 13.0, V13.0.88"
        /*0030*/ 	.string	"Build cuda_13.0.r13.0/compiler.36424714_0"
        /*0030*/ 	.string	"-arch sm_100 -m 64 "



//--------------------- .note.nv.cuinfo           --------------------------
	.section	.note.nv.cuinfo,"",@"SHT_NOTE"
	.sectionflags	@"SHF_NOTE_NV_CUINFO"
        /*0018*/ 	.short	0x0002
        /*001a*/ 	.short	0x0064
        /*001c*/ 	.short	0x0082
	.zero		2


//--------------------- .nv.info                  --------------------------
	.section	.nv.info,"",@"SHT_CUDA_INFO"
	.align	4


	//----- nvinfo : EIATTR_REGCOUNT
	.align		4
        /*0000*/ 	.byte	0x04, 0x2f
        /*0002*/ 	.short	(.L_2 - .L_1)
	.align		4
.L_1:
        /*0004*/ 	.word	index@(_Z13kernel_updatePfiii)
        /*0008*/ 	.word	0x0000001a


	//----- nvinfo : EIATTR_FRAME_SIZE
	.align		4
.L_2:
        /*000c*/ 	.byte	0x04, 0x11
        /*000e*/ 	.short	(.L_4 - .L_3)
	.align		4
.L_3:
        /*0010*/ 	.word	index@($__internal_0_$__cuda_sm20_div_rn_f64_full)
        /*0014*/ 	.word	0x00000020


	//----- nvinfo : EIATTR_FRAME_SIZE
	.align		4
.L_4:
        /*0018*/ 	.byte	0x04, 0x11
        /*001a*/ 	.short	(.L_6 - .L_5)
	.align		4
.L_5:
        /*001c*/ 	.word	index@(_Z13kernel_updatePfiii)
        /*0020*/ 	.word	0x00000020


	//----- nvinfo : EIATTR_MIN_STACK_SIZE
	.align		4
.L_6:
        /*0024*/ 	.byte	0x04, 0x12
        /*0026*/ 	.short	(.L_8 - .L_7)
	.align		4
.L_7:
        /*0028*/ 	.word	index@(_Z13kernel_updatePfiii)
        /*002c*/ 	.word	0x00000020
.L_8:


//--------------------- .nv.compat                --------------------------
	.section	.nv.compat,"",@"SHT_CUDA_COMPAT_INFO"
	.align	4
        /*0000*/ 	.byte	0x02, 0x09, 0x00, 0x00, 0x02, 0x02, 0x01, 0x00, 0x02, 0x05, 0x05, 0x00, 0x03, 0x07, 0x01, 0x01
        /*0010*/ 	.byte	0x02, 0x03, 0x00, 0x00, 0x02, 0x06, 0x01, 0x00, 0x04, 0x0b, 0x08, 0x00, 0x01, 0x00, 0x00, 0x00
        /*0020*/ 	.byte	0x00, 0x00, 0x00, 0x00


//--------------------- .nv.info._Z13kernel_updatePfiii --------------------------
	.section	.nv.info._Z13kernel_updatePfiii,"",@"SHT_CUDA_INFO"
	.sectionflags	@""
	.align	4


	//----- nvinfo : EIATTR_CUDA_API_VERSION
	.align		4
        /*0000*/ 	.byte	0x04, 0x37
        /*0002*/ 	.short	(.L_10 - .L_9)
.L_9:
        /*0004*/ 	.word	0x00000082


	//----- nvinfo : EIATTR_KPARAM_INFO
	.align		4
.L_10:
        /*0008*/ 	.byte	0x04, 0x17
        /*000a*/ 	.short	(.L_12 - .L_11)
.L_11:
        /*000c*/ 	.word	0x00000000
        /*0010*/ 	.short	0x0003
        /*0012*/ 	.short	0x0010
        /*0014*/ 	.byte	0x00, 0xf0, 0x11, 0x00


	//----- nvinfo : EIATTR_KPARAM_INFO
	.align		4
.L_12:
        /*0018*/ 	.byte	0x04, 0x17
        /*001a*/ 	.short	(.L_14 - .L_13)
.L_13:
        /*001c*/ 	.word	0x00000000
        /*0020*/ 	.short	0x0002
        /*0022*/ 	.short	0x000c
        /*0024*/ 	.byte	0x00, 0xf0, 0x11, 0x00


	//----- nvinfo : EIATTR_KPARAM_INFO
	.align		4
.L_14:
        /*0028*/ 	.byte	0x04, 0x17
        /*002a*/ 	.short	(.L_16 - .L_15)
.L_15:
        /*002c*/ 	.word	0x00000000
        /*0030*/ 	.short	0x0001
        /*0032*/ 	.short	0x0008
        /*0034*/ 	.byte	0x00, 0xf0, 0x11, 0x00


	//----- nvinfo : EIATTR_KPARAM_INFO
	.align		4
.L_16:
        /*0038*/ 	.byte	0x04, 0x17
        /*003a*/ 	.short	(.L_18 - .L_17)
.L_17:
        /*003c*/ 	.word	0x00000000
        /*0040*/ 	.short	0x0000
        /*0042*/ 	.short	0x0000
        /*0044*/ 	.byte	0x00, 0xf5, 0x21, 0x00


	//----- nvinfo : EIATTR_SPARSE_MMA_MASK
	.align		4
.L_18:
        /*0048*/ 	.byte	0x03, 0x50
        /*004a*/ 	.short	0x0000


	//----- nvinfo : EIATTR_MAXREG_COUNT
	.align		4
        /*004c*/ 	.byte	0x03, 0x1b
        /*004e*/ 	.short	0x00ff


	//----- nvinfo : EIATTR_MERCURY_ISA_VERSION
	.align		4
        /*0050*/ 	.byte	0x03, 0x5f
        /*0052*/ 	.short	0x0101


	//----- nvinfo : EIATTR_VRC_CTA_INIT_COUNT
	.align		4
        /*0054*/ 	.byte	0x02, 0x4a
	.zero		1
	.zero		1


	//----- nvinfo : EIATTR_EXIT_INSTR_OFFSETS
	.align		4
        /*0058*/ 	.byte	0x04, 0x1c
        /*005a*/ 	.short	(.L_20 - .L_19)


	//   ....[0]....
.L_19:
        /*005c*/ 	.word	0x00000b70


	//   ....[1]....
        /*0060*/ 	.word	0x00000bb0


	//----- nvinfo : EIATTR_CRS_STACK_SIZE
	.align		4
.L_20:
        /*0064*/ 	.byte	0x04, 0x1e
        /*0066*/ 	.short	(.L_22 - .L_21)
.L_21:
        /*0068*/ 	.word	0x00000000


	//----- nvinfo : EIATTR_CBANK_PARAM_SIZE
	.align		4
.L_22:
        /*006c*/ 	.byte	0x03, 0x19
        /*006e*/ 	.short	0x0014


	//----- nvinfo : EIATTR_PARAM_CBANK
	.align		4
        /*0070*/ 	.byte	0x04, 0x0a
        /*0072*/ 	.short	(.L_24 - .L_23)
	.align		4
.L_23:
        /*0074*/ 	.word	index@(.nv.constant0._Z13kernel_updatePfiii)
        /*0078*/ 	.short	0x0380
        /*007a*/ 	.short	0x0014


	//----- nvinfo : EIATTR_SW_WAR
	.align		4
.L_24:
        /*007c*/ 	.byte	0x04, 0x36
        /*007e*/ 	.short	(.L_26 - .L_25)
.L_25:
        /*0080*/ 	.word	0x00000008
.L_26:


//--------------------- .nv.callgraph             --------------------------
	.section	.nv.callgraph,"",@"SHT_CUDA_CALLGRAPH"
	.align	4
	.sectionentsize	8
	.align		4
        /*0000*/ 	.word	0x00000000
	.align		4
        /*0004*/ 	.word	0xffffffff
	.align		4
        /*0008*/ 	.word	0x00000000
	.align		4
        /*000c*/ 	.word	0xfffffffe
	.align		4
        /*0010*/ 	.word	0x00000000
	.align		4
        /*0014*/ 	.word	0xfffffffd
	.align		4
        /*0018*/ 	.word	0x00000000
	.align		4
        /*001c*/ 	.word	0xfffffffc


//--------------------- .nv.constant4             --------------------------
	.section	.nv.constant4,"a",@progbits
	.align	8
	.align		8
.nv.constant4:
        /*0000*/ 	.dword	__cudart_i2opi_f


//--------------------- .text._Z13kernel_updatePfiii --------------------------
	.section	.text._Z13kernel_updatePfiii,"ax",@progbits
	.align	128
        .global         _Z13kernel_updatePfiii
        .type           _Z13kernel_updatePfiii,@function
        .size           _Z13kernel_updatePfiii,(.L_x_16 - _Z13kernel_updatePfiii)
        .other          _Z13kernel_updatePfiii,@"STO_CUDA_ENTRY STV_DEFAULT"
_Z13kernel_updatePfiii:
.text._Z13kernel_updatePfiii:
[----:B------:R-:W0:Y:S01]  /*0000*/  LDC R1, c[0x0][0x37c] ;  /* 0x0000df00ff017b82 */ /* 0x000e220000000800 */
[----:B------:R-:W1:Y:S01]  /*0010*/  LDCU UR4, c[0x0][0x388] ;  /* 0x00007100ff0477ac */ /* 0x000e620008000800 */
[----:B------:R-:W2:Y:S06]  /*0020*/  S2R R0, SR_TID.X ;  /* 0x0000000000007919 */ /* 0x000eac0000002100 */
[----:B------:R-:W2:Y:S01]  /*0030*/  LDC R7, c[0x0][0x360] ;  /* 0x0000d800ff077b82 */ /* 0x000ea20000000800 */
[----:B------:R-:W-:Y:S01]  /*0040*/  IMAD.MOV.U32 R2, RZ, RZ, 0x1 ;  /* 0x00000001ff027424 */ /* 0x000fe200078e00ff */
[----:B------:R-:W3:Y:S01]  /*0050*/  LDCU UR5, c[0x0][0x390] ;  /* 0x00007200ff0577ac */ /* 0x000ee20008000800 */
[----:B------:R-:W-:Y:S01]  /*0060*/  BSSY.RECONVERGENT B0, `(.L_x_0) ;  /* 0x000001b000007945 */ /* 0x000fe20003800200 */
[----:B0-----:R-:W-:Y:S01]  /*0070*/  VIADD R1, R1, 0xffffffe0 ;  /* 0xffffffe001017836 */ /* 0x001fe20000000000 */
[----:B-1----:R-:W-:-:S06]  /*0080*/  UIADD3 UR4, UPT, UPT, UR4, -0x1, URZ ;  /* 0xffffffff04047890 */ /* 0x002fcc000fffe0ff */
[----:B------:R-:W-:-:S05]  /*0090*/  I2FP.F32.S32 R8, UR4 ;  /* 0x0000000400087c45 */ /* 0x000fca0008201400 */
[----:B------:R-:W2:Y:S01]  /*00a0*/  S2UR UR4, SR_CTAID.X ;  /* 0x00000000000479c3 */ /* 0x000ea20000002500 */
[----:B------:R-:W0:Y:S08]  /*00b0*/  F2F.F64.F32 R8, R8 ;  /* 0x0000000800087310 */ /* 0x000e300000201800 */
[----:B0-----:R-:W0:Y:S01]  /*00c0*/  MUFU.RCP64H R3, R9 ;  /* 0x0000000900037308 */ /* 0x001e220000001800 */
[----:B--2---:R-:W-:Y:S01]  /*00d0*/  IMAD R7, R7, UR4, R0 ;  /* 0x0000000407077c24 */ /* 0x004fe2000f8e0200 */
[----:B0-----:R-:W-:-:S08]  /*00e0*/  DFMA R4, -R8, R2, 1 ;  /* 0x3ff000000804742b */ /* 0x001fd00000000102 */
[----:B------:R-:W-:Y:S01]  /*00f0*/  DFMA R12, R4, R4, R4 ;  /* 0x00000004040c722b */ /* 0x000fe20000000004 */
[----:B---3--:R-:W-:-:S04]  /*0100*/  IADD3.X R5, PT, PT, R7, UR5, RZ, PT, !PT ;  /* 0x0000000507057c10 */ /* 0x008fc8000bffe4ff */
[----:B------:R-:W0:Y:S03]  /*0110*/  I2F.F64 R10, R5 ;  /* 0x00000005000a7312 */ /* 0x000e260000201c00 */
[----:B------:R-:W-:-:S08]  /*0120*/  DFMA R12, R2, R12, R2 ;  /* 0x0000000c020c722b */ /* 0x000fd00000000002 */
[----:B------:R-:W-:Y:S02]  /*0130*/  DFMA R2, -R8, R12, 1 ;  /* 0x3ff000000802742b */ /* 0x000fe4000000010c */
[----:B0-----:R-:W-:-:S06]  /*0140*/  DADD R10, R10, -1 ;  /* 0xbff000000a0a7429 */ /* 0x001fcc0000000000 */
[----:B------:R-:W-:-:S04]  /*0150*/  DFMA R2, R12, R2, R12 ;  /* 0x000000020c02722b */ /* 0x000fc8000000000c */
[----:B------:R-:W-:-:S04]  /*0160*/  FSETP.GEU.AND P1, PT, |R11|, 6.5827683646048100446e-37, PT ;  /* 0x036000000b00780b */ /* 0x000fc80003f2e200 */
[----:B------:R-:W-:-:S08]  /*0170*/  DMUL R12, R10, R2 ;  /* 0x000000020a0c7228 */ /* 0x000fd00000000000 */
[----:B------:R-:W-:-:S08]  /*0180*/  DFMA R14, -R8, R12, R10 ;  /* 0x0000000c080e722b */ /* 0x000fd0000000010a */
[----:B------:R-:W-:-:S10]  /*0190*/  DFMA R2, R2, R14, R12 ;  /* 0x0000000e0202722b */ /* 0x000fd4000000000c */
[----:B------:R-:W-:-:S05]  /*01a0*/  FFMA R0, RZ, R9, R3 ;  /* 0x00000009ff007223 */ /* 0x000fca0000000003 */
[----:B------:R-:W-:-:S13]  /*01b0*/  FSETP.GT.AND P0, PT, |R0|, 1.469367938527859385e-39, PT ;  /* 0x001000000000780b */ /* 0x000fda0003f04200 */
[----:B------:R-:W-:Y:S05]  /*01c0*/  @P0 BRA P1, `(.L_x_1) ;  /* 0x0000000000100947 */ /* 0x000fea0000800000 */
[----:B------:R-:W-:-:S07]  /*01d0*/  MOV R0, 0x1f0 ;  /* 0x000001f000007802 */ /* 0x000fce0000000f00 */
[----:B------:R-:W-:Y:S05]  /*01e0*/  CALL.REL.NOINC `($__internal_0_$__cuda_sm20_div_rn_f64_full) ;  /* 0x0000000800747944 */ /* 0x000fea0003c00000 */
[----:B------:R-:W-:Y:S02]  /*01f0*/  IMAD.MOV.U32 R2, RZ, RZ, R16 ;  /* 0x000000ffff027224 */ /* 0x000fe400078e0010 */
[----:B------:R-:W-:-:S07]  /*0200*/  IMAD.MOV.U32 R3, RZ, RZ, R17 ;  /* 0x000000ffff037224 */ /* 0x000fce00078e0011 */
.L_x_1:
[----:B------:R-:W-:Y:S05]  /*0210*/  BSYNC.RECONVERGENT B0 ;  /* 0x0000000000007941 */ /* 0x000fea0003800200 */
.L_x_0:
[----:B------:R-:W0:Y:S01]  /*0220*/  F2F.F32.F64 R11, R2 ;  /* 0x00000002000b7310 */ /* 0x000e220000301000 */
[----:B------:R-:W1:Y:S01]  /*0230*/  LDCU.64 UR8, c[0x0][0x358] ;  /* 0x00006b00ff0877ac */ /* 0x000e620008000a00 */
[----:B------:R-:W-:Y:S01]  /*0240*/  BSSY.RECONVERGENT B0, `(.L_x_2) ;  /* 0x0000041000007945 */ /* 0x000fe20003800200 */
[----:B0-----:R-:W-:-:S04]  /*0250*/  FMUL R11, R11, 6.2831854820251464844 ;  /* 0x40c90fdb0b0b7820 */ /* 0x001fc80000400000 */
[C---:B------:R-:W-:Y:S01]  /*0260*/  FMUL R0, R11.reuse, 0.63661974668502807617 ;  /* 0x3f22f9830b007820 */ /* 0x040fe20000400000 */
[----:B------:R-:W-:-:S05]  /*0270*/  FSETP.GE.AND P0, PT, |R11|, 105615, PT ;  /* 0x47ce47800b00780b */ /* 0x000fca0003f06200 */
[----:B------:R-:W0:Y:S02]  /*0280*/  F2I.NTZ R0, R0 ;  /* 0x0000000000007305 */ /* 0x000e240000203100 */
[----:B0-----:R-:W-:-:S05]  /*0290*/  I2FP.F32.S32 R4, R0 ;  /* 0x0000000000047245 */ /* 0x001fca0000201400 */
[----:B------:R-:W-:-:S04]  /*02a0*/  FFMA R9, R4, -1.5707962512969970703, R11 ;  /* 0xbfc90fda04097823 */ /* 0x000fc8000000000b */
[----:B------:R-:W-:-:S04]  /*02b0*/  FFMA R9, R4, -7.5497894158615963534e-08, R9 ;  /* 0xb3a2216804097823 */ /* 0x000fc80000000009 */
[----:B------:R-:W-:Y:S01]  /*02c0*/  FFMA R4, R4, -5.3903029534742383927e-15, R9 ;  /* 0xa7c234c504047823 */ /* 0x000fe20000000009 */
[----:B-1----:R-:W-:Y:S06]  /*02d0*/  @!P0 BRA `(.L_x_3) ;  /* 0x0000000000dc8947 */ /* 0x002fec0003800000 */
[----:B------:R-:W-:-:S13]  /*02e0*/  FSETP.NEU.AND P0, PT, |R11|, +INF , PT ;  /* 0x7f8000000b00780b */ /* 0x000fda0003f0d200 */
[----:B------:R-:W-:Y:S01]  /*02f0*/  @!P0 FMUL R4, RZ, R11 ;  /* 0x0000000bff048220 */ /* 0x000fe20000400000 */
[----:B------:R-:W-:Y:S01]  /*0300*/  @!P0 IMAD.MOV.U32 R0, RZ, RZ, RZ ;  /* 0x000000ffff008224 */ /* 0x000fe200078e00ff */
[----:B------:R-:W-:Y:S06]  /*0310*/  @!P0 BRA `(.L_x_3) ;  /* 0x0000000000cc8947 */ /* 0x000fec0003800000 */
[----:B------:R-:W-:Y:S01]  /*0320*/  IMAD.SHL.U32 R2, R11, 0x100, RZ ;  /* 0x000001000b027824 */ /* 0x000fe200078e00ff */
[----:B------:R-:W0:Y:S01]  /*0330*/  LDCU.64 UR6, c[0x4][URZ] ;  /* 0x01000000ff0677ac */ /* 0x000e220008000a00 */
[----:B------:R-:W-:Y:S02]  /*0340*/  IMAD.MOV.U32 R6, RZ, RZ, RZ ;  /* 0x000000ffff067224 */ /* 0x000fe400078e00ff */
[----:B------:R-:W-:Y:S01]  /*0350*/  IMAD.MOV.U32 R0, RZ, RZ, R1 ;  /* 0x000000ffff007224 */ /* 0x000fe200078e0001 */
[----:B------:R-:W-:Y:S01]  /*0360*/  LOP3.LUT R15, R2, 0x80000000, RZ, 0xfc, !PT ;  /* 0x80000000020f7812 */ /* 0x000fe200078efcff */
[----:B------:R-:W-:Y:S01]  /*0370*/  UMOV UR5, URZ ;  /* 0x000000ff00057c82 */ /* 0x000fe20008000000 */
[----:B------:R-:W-:-:S05]  /*0380*/  UMOV UR4, URZ ;  /* 0x000000ff00047c82 */ /* 0x000fca0008000000 */
.L_x_4:
[----:B0-----:R-:W-:Y:S02]  /*0390*/  IMAD.U32 R8, RZ, RZ, UR6 ;  /* 0x00000006ff087e24 */ /* 0x001fe4000f8e00ff */
[----:B------:R-:W-:-:S05]  /*03a0*/  IMAD.U32 R9, RZ, RZ, UR7 ;  /* 0x00000007ff097e24 */ /* 0x000fca000f8e00ff */
[----:B------:R-:W2:Y:S01]  /*03b0*/  LDG.E.CONSTANT R2, desc[UR8][R8.64] ;  /* 0x0000000808027981 */ /* 0x000ea2000c1e9900 */
[----:B------:R-:W-:Y:S02]  /*03c0*/  UIADD3 UR6, UP0, UPT, UR6, 0x4, URZ ;  /* 0x0000000406067890 */ /* 0x000fe4000ff1e0ff */
[----:B------:R-:W-:Y:S02]  /*03d0*/  UIADD3 UR4, UPT, UPT, UR4, 0x1, URZ ;  /* 0x0000000104047890 */ /* 0x000fe4000fffe0ff */
[----:B------:R-:W-:Y:S02]  /*03e0*/  UIADD3.X UR7, UPT, UPT, URZ, UR7, URZ, UP0, !UPT ;  /* 0x00000007ff077290 */ /* 0x000fe400087fe4ff */
[----:B------:R-:W-:Y:S01]  /*03f0*/  UISETP.NE.AND UP0, UPT, UR4, 0x6, UPT ;  /* 0x000000060400788c */ /* 0x000fe2000bf05270 */
[----:B--2---:R-:W-:-:S03]  /*0400*/  IMAD.WIDE.U32 R2, R2, R15, RZ ;  /* 0x0000000f02027225 */ /* 0x004fc600078e00ff */
[----:B------:R-:W-:-:S04]  /*0410*/  IADD3 R13, P0, PT, R2, R6, RZ ;  /* 0x00000006020d7210 */ /* 0x000fc80007f1e0ff */
[----:B------:R-:W-:Y:S01]  /*0420*/  IADD3.X R6, PT, PT, R3, UR5, RZ, P0, !PT ;  /* 0x0000000503067c10 */ /* 0x000fe200087fe4ff */
[----:B------:R0:W-:Y:S02]  /*0430*/  STL [R0], R13 ;  /* 0x0000000d00007387 */ /* 0x0001e40000100800 */
[----:B0-----:R-:W-:Y:S01]  /*0440*/  VIADD R0, R0, 0x4 ;  /* 0x0000000400007836 */ /* 0x001fe20000000000 */
[----:B------:R-:W-:Y:S06]  /*0450*/  BRA.U UP0, `(.L_x_4) ;  /* 0xfffffffd00cc7547 */ /* 0x000fec000b83ffff */
[----:B------:R-:W-:Y:S01]  /*0460*/  SHF.R.U32.HI R4, RZ, 0x17, R11 ;  /* 0x00000017ff047819 */ /* 0x000fe2000001160b */
[----:B------:R0:W-:Y:S03]  /*0470*/  STL [R1+0x18], R6 ;  /* 0x0000180601007387 */ /* 0x0001e60000100800 */
[C---:B------:R-:W-:Y:S02]  /*0480*/  LOP3.LUT R0, R4.reuse, 0xe0, RZ, 0xc0, !PT ;  /* 0x000000e004007812 */ /* 0x040fe400078ec0ff */
[----:B------:R-:W-:-:S03]  /*0490*/  LOP3.LUT P0, RZ, R4, 0x1f, RZ, 0xc0, !PT ;  /* 0x0000001f04ff7812 */ /* 0x000fc6000780c0ff */
[----:B------:R-:W-:-:S05]  /*04a0*/  VIADD R0, R0, 0xffffff80 ;  /* 0xffffff8000007836 */ /* 0x000fca0000000000 */
[----:B------:R-:W-:-:S05]  /*04b0*/  SHF.R.U32.HI R0, RZ, 0x5, R0 ;  /* 0x00000005ff007819 */ /* 0x000fca0000011600 */
[----:B------:R-:W-:-:S05]  /*04c0*/  IMAD R10, R0, -0x4, R1 ;  /* 0xfffffffc000a7824 */ /* 0x000fca00078e0201 */
[----:B------:R-:W2:Y:S04]  /*04d0*/  LDL R0, [R10+0x18] ;  /* 0x000018000a007983 */ /* 0x000ea80000100800 */
[----:B------:R-:W2:Y:S04]  /*04e0*/  LDL R3, [R10+0x14] ;  /* 0x000014000a037983 */ /* 0x000ea80000100800 */
[----:B------:R-:W3:Y:S01]  /*04f0*/  @P0 LDL R2, [R10+0x10] ;  /* 0x000010000a020983 */ /* 0x000ee20000100800 */
[----:B------:R-:W-:Y:S01]  /*0500*/  LOP3.LUT R4, R4, 0x1f, RZ, 0xc0, !PT ;  /* 0x0000001f04047812 */ /* 0x000fe200078ec0ff */
[----:B------:R-:W-:Y:S01]  /*0510*/  UMOV UR4, 0x54442d19 ;  /* 0x54442d1900047882 */ /* 0x000fe20000000000 */
[----:B------:R-:W-:-:S02]  /*0520*/  UMOV UR5, 0x3bf921fb ;  /* 0x3bf921fb00057882 */ /* 0x000fc40000000000 */
[-C--:B--2---:R-:W-:Y:S02]  /*0530*/  @P0 SHF.L.W.U32.HI R0, R3, R4.reuse, R0 ;  /* 0x0000000403000219 */ /* 0x084fe40000010e00 */
[----:B---3--:R-:W-:Y:S02]  /*0540*/  @P0 SHF.L.W.U32.HI R3, R2, R4, R3 ;  /* 0x0000000402030219 */ /* 0x008fe40000010e03 */
[----:B------:R-:W-:Y:S02]  /*0550*/  ISETP.GE.AND P0, PT, R11, RZ, PT ;  /* 0x000000ff0b00720c */ /* 0x000fe40003f06270 */
[C---:B------:R-:W-:Y:S01]  /*0560*/  SHF.L.W.U32.HI R2, R3.reuse, 0x2, R0 ;  /* 0x0000000203027819 */ /* 0x040fe20000010e00 */
[----:B------:R-:W-:-:S03]  /*0570*/  IMAD.SHL.U32 R3, R3, 0x4, RZ ;  /* 0x0000000403037824 */ /* 0x000fc600078e00ff */
[----:B------:R-:W-:Y:S02]  /*0580*/  SHF.R.S32.HI R4, RZ, 0x1f, R2 ;  /* 0x0000001fff047819 */ /* 0x000fe40000011402 */
[----:B------:R-:W-:Y:S02]  /*0590*/  LOP3.LUT R11, R2, R11, RZ, 0x3c, !PT ;  /* 0x0000000b020b7212 */ /* 0x000fe400078e3cff */
[C---:B------:R-:W-:Y:S02]  /*05a0*/  LOP3.LUT R8, R4.reuse, R3, RZ, 0x3c, !PT ;  /* 0x0000000304087212 */ /* 0x040fe400078e3cff */
[----:B------:R-:W-:Y:S02]  /*05b0*/  LOP3.LUT R9, R4, R2, RZ, 0x3c, !PT ;  /* 0x0000000204097212 */ /* 0x000fe400078e3cff */
[----:B------:R-:W-:Y:S02]  /*05c0*/  SHF.R.U32.HI R3, RZ, 0x1e, R0 ;  /* 0x0000001eff037819 */ /* 0x000fe40000011600 */
[----:B------:R-:W-:-:S02]  /*05d0*/  ISETP.GE.AND P1, PT, R11, RZ, PT ;  /* 0x000000ff0b00720c */ /* 0x000fc40003f26270 */
[----:B------:R-:W1:Y:S01]  /*05e0*/  I2F.F64.S64 R8, R8 ;  /* 0x0000000800087312 */ /* 0x000e620000301c00 */
[----:B------:R-:W-:-:S05]  /*05f0*/  LEA.HI R0, R2, R3, RZ, 0x1 ;  /* 0x0000000302007211 */ /* 0x000fca00078f08ff */
[----:B------:R-:W-:-:S04]  /*0600*/  IMAD.MOV R2, RZ, RZ, -R0 ;  /* 0x000000ffff027224 */ /* 0x000fc800078e0a00 */
[----:B------:R-:W-:Y:S01]  /*0610*/  @!P0 IMAD.MOV.U32 R0, RZ, RZ, R2 ;  /* 0x000000ffff008224 */ /* 0x000fe200078e0002 */
[----:B-1----:R-:W-:-:S10]  /*0620*/  DMUL R12, R8, UR4 ;  /* 0x00000004080c7c28 */ /* 0x002fd40008000000 */
[----:B------:R-:W1:Y:S02]  /*0630*/  F2F.F32.F64 R12, R12 ;  /* 0x0000000c000c7310 */ /* 0x000e640000301000 */
[----:B01----:R-:W-:-:S07]  /*0640*/  FSEL R4, -R12, R12, !P1 ;  /* 0x0000000c0c047208 */ /* 0x003fce0004800100 */
.L_x_3:
[----:B------:R-:W-:Y:S05]  /*0650*/  BSYNC.RECONVERGENT B0 ;  /* 0x0000000000007941 */ /* 0x000fea0003800200 */
.L_x_2:
[----:B------:R-:W-:Y:S01]  /*0660*/  LOP3.LUT R6, R0, 0x1, RZ, 0xc0, !PT ;  /* 0x0000000100067812 */ /* 0x000fe200078ec0ff */
[----:B------:R-:W-:Y:S02]  /*0670*/  IMAD.MOV.U32 R2, RZ, RZ, 0x37cbac00 ;  /* 0x37cbac00ff027424 */ /* 0x000fe400078e00ff */
[----:B------:R-:W-:Y:S01]  /*0680*/  FMUL R3, R4, R4 ;  /* 0x0000000404037220 */ /* 0x000fe20000400000 */
[----:B------:R-:W0:Y:S01]  /*0690*/  S2UR UR5, SR_CgaCtaId ;  /* 0x00000000000579c3 */ /* 0x000e220000008800 */
[----:B------:R-:W-:Y:S01]  /*06a0*/  ISETP.NE.U32.AND P0, PT, R6, 0x1, PT ;  /* 0x000000010600780c */ /* 0x000fe20003f05070 */
[----:B------:R-:W-:Y:S02]  /*06b0*/  IMAD.MOV.U32 R6, RZ, RZ, 0x3d2aaabb ;  /* 0x3d2aaabbff067424 */ /* 0x000fe400078e00ff */
[----:B------:R-:W-:Y:S01]  /*06c0*/  FFMA R2, R3, R2, -0.0013887860113754868507 ;  /* 0xbab607ed03027423 */ /* 0x000fe20000000002 */
[----:B------:R-:W-:Y:S01]  /*06d0*/  IMAD.MOV.U32 R9, RZ, RZ, 0x3effffff ;  /* 0x3effffffff097424 */ /* 0x000fe200078e00ff */
[----:B------:R-:W-:Y:S01]  /*06e0*/  LOP3.LUT P1, RZ, R0, 0x2, RZ, 0xc0, !PT ;  /* 0x0000000200ff7812 */ /* 0x000fe2000782c0ff */
[----:B------:R-:W-:Y:S01]  /*06f0*/  UMOV UR4, 0x400 ;  /* 0x0000040000047882 */ /* 0x000fe20000000000 */
[----:B------:R-:W-:-:S02]  /*0700*/  FSEL R6, R6, 0.0083327032625675201416, !P0 ;  /* 0x3c0885e406067808 */ /* 0x000fc40004000000 */
[----:B------:R-:W-:Y:S02]  /*0710*/  FSEL R2, R2, -0.00019574658654164522886, !P0 ;  /* 0xb94d415302027808 */ /* 0x000fe40004000000 */
[----:B------:R-:W-:Y:S02]  /*0720*/  FSEL R9, -R9, -0.16666662693023681641, !P0 ;  /* 0xbe2aaaa809097808 */ /* 0x000fe40004000100 */
[----:B------:R-:W-:Y:S01]  /*0730*/  FSEL R0, R4, 1, P0 ;  /* 0x3f80000004007808 */ /* 0x000fe20000000000 */
[----:B------:R-:W-:-:S04]  /*0740*/  FFMA R2, R3, R2, R6 ;  /* 0x0000000203027223 */ /* 0x000fc80000000006 */
[C---:B------:R-:W-:Y:S01]  /*0750*/  FFMA R2, R3.reuse, R2, R9 ;  /* 0x0000000203027223 */ /* 0x040fe20000000009 */
[----:B------:R-:W-:-:S04]  /*0760*/  FFMA R3, R3, R0, RZ ;  /* 0x0000000003037223 */ /* 0x000fc800000000ff */
[----:B------:R-:W-:Y:S01]  /*0770*/  FFMA R14, R3, R2, R0 ;  /* 0x00000002030e7223 */ /* 0x000fe20000000000 */
[----:B0-----:R-:W-:Y:S01]  /*0780*/  ULEA UR6, UR5, UR4, 0x18 ;  /* 0x0000000405067291 */ /* 0x001fe2000f8ec0ff */
[----:B------:R-:W0:Y:S02]  /*0790*/  LDCU UR5, c[0x0][0x38c] ;  /* 0x00007180ff0577ac */ /* 0x000e240008000800 */
[----:B------:R-:W-:-:S04]  /*07a0*/  @P1 FADD R14, RZ, -R14 ;  /* 0x8000000eff0e1221 */ /* 0x000fc80000000000 */
[----:B------:R-:W-:-:S05]  /*07b0*/  IMAD.MOV.U32 R15, RZ, RZ, R14 ;  /* 0x000000ffff0f7224 */ /* 0x000fca00078e000e */
[----:B------:R1:W-:Y:S01]  /*07c0*/  STS.64 [UR6], R14 ;  /* 0x0000000eff007988 */ /* 0x0003e20008000a06 */
[----:B0-----:R-:W-:-:S09]  /*07d0*/  UISETP.GE.AND UP0, UPT, UR5, 0x1, UPT ;  /* 0x000000010500788c */ /* 0x001fd2000bf06270 */
[----:B-1----:R-:W-:Y:S05]  /*07e0*/  BRA.U !UP0, `(.L_x_5) ;  /* 0x0000000108cc7547 */ /* 0x002fea000b800000 */
[----:B------:R-:W-:Y:S01]  /*07f0*/  UISETP.GE.U32.AND UP1, UPT, UR5, 0x4, UPT ;  /* 0x000000040500788c */ /* 0x000fe2000bf26070 */
[----:B------:R-:W-:Y:S01]  /*0800*/  IMAD.MOV.U32 R17, RZ, RZ, R14 ;  /* 0x000000ffff117224 */ /* 0x000fe200078e000e */
[----:B------:R-:W-:-:S04]  /*0810*/  ULOP3.LUT UR4, UR5, 0x3, URZ, 0xc0, !UPT ;  /* 0x0000000305047892 */ /* 0x000fc8000f8ec0ff */
[----:B------:R-:W-:-:S03]  /*0820*/  UISETP.NE.AND UP0, UPT, UR4, URZ, UPT ;  /* 0x000000ff0400728c */ /* 0x000fc6000bf05270 */
[----:B------:R-:W-:Y:S08]  /*0830*/  BRA.U !UP1, `(.L_x_6) ;  /* 0x0000000109747547 */ /* 0x000ff0000b800000 */
[----:B------:R-:W-:Y:S01]  /*0840*/  ULOP3.LUT UR5, UR5, 0x7ffffffc, URZ, 0xc0, !UPT ;  /* 0x7ffffffc05057892 */ /* 0x000fe2000f8ec0ff */
[----:B------:R-:W-:-:S03]  /*0850*/  IMAD.MOV.U32 R17, RZ, RZ, R14 ;  /* 0x000000ffff117224 */ /* 0x000fc600078e000e */
[----:B------:R-:W-:-:S12]  /*0860*/  UIADD3 UR5, UPT, UPT, -UR5, URZ, URZ ;  /* 0x000000ff05057290 */ /* 0x000fd8000fffe1ff */
.L_x_7:
[----:B01----:R-:W0:Y:S01]  /*0870*/  F2F.F64.F32 R2, R17 ;  /* 0x0000001100027310 */ /* 0x003e220000201800 */
[----:B------:R-:W-:Y:S01]  /*0880*/  UMOV UR10, 0x80000000 ;  /* 0x80000000000a7882 */ /* 0x000fe20000000000 */
[----:B------:R-:W-:Y:S01]  /*0890*/  UMOV UR11, 0x3fc70a3d ;  /* 0x3fc70a3d000b7882 */ /* 0x000fe20000000000 */
[----:B------:R-:W-:-:S04]  /*08a0*/  UIADD3 UR5, UPT, UPT, UR5, 0x4, URZ ;  /* 0x0000000405057890 */ /* 0x000fc8000fffe0ff */
[----:B------:R-:W-:Y:S01]  /*08b0*/  UISETP.NE.AND UP1, UPT, UR5, URZ, UPT ;  /* 0x000000ff0500728c */ /* 0x000fe2000bf25270 */
[----:B------:R-:W1:Y:S01]  /*08c0*/  F2F.F64.F32 R10, R14 ;  /* 0x0000000e000a7310 */ /* 0x000e620000201800 */
[----:B0-----:R-:W-:-:S08]  /*08d0*/  DADD R8, R2, R2 ;  /* 0x0000000002087229 */ /* 0x001fd00000000002 */
[----:B-1----:R-:W-:-:S08]  /*08e0*/  DADD R8, R8, -R10 ;  /* 0x0000000008087229 */ /* 0x002fd0000000080a */
[----:B------:R-:W-:-:S06]  /*08f0*/  DFMA R8, R2, -UR10, R8 ;  /* 0x8000000a02087c2b */ /* 0x000fcc0008000008 */
[----:B------:R-:W0:Y:S08]  /*0900*/  F2F.F32.F64 R10, R8 ;  /* 0x00000008000a7310 */ /* 0x000e300000301000 */
[----:B0-----:R-:W0:Y:S02]  /*0910*/  F2F.F64.F32 R10, R10 ;  /* 0x0000000a000a7310 */ /* 0x001e240000201800 */
[----:B0-----:R-:W-:-:S08]  /*0920*/  DADD R12, R10, R10 ;  /* 0x000000000a0c7229 */ /* 0x001fd0000000000a */
[----:B------:R-:W-:-:S08]  /*0930*/  DADD R12, -R2, R12 ;  /* 0x00000000020c7229 */ /* 0x000fd0000000010c */
[----:B------:R-:W-:-:S06]  /*0940*/  DFMA R12, R10, -UR10, R12 ;  /* 0x8000000a0a0c7c2b */ /* 0x000fcc000800000c */
[----:B------:R-:W0:Y:S08]  /*0950*/  F2F.F32.F64 R2, R12 ;  /* 0x0000000c00027310 */ /* 0x000e300000301000 */
[----:B0-----:R-:W0:Y:S02]  /*0960*/  F2F.F64.F32 R2, R2 ;  /* 0x0000000200027310 */ /* 0x001e240000201800 */
[----:B0-----:R-:W-:-:S08]  /*0970*/  DADD R14, R2, R2 ;  /* 0x00000000020e7229 */ /* 0x001fd00000000002 */
[----:B------:R-:W-:-:S08]  /*0980*/  DADD R14, -R10, R14 ;  /* 0x000000000a0e7229 */ /* 0x000fd0000000010e */
[----:B------:R-:W-:-:S10]  /*0990*/  DFMA R14, R2, -UR10, R14 ;  /* 0x8000000a020e7c2b */ /* 0x000fd4000800000e */
[----:B------:R-:W0:Y:S08]  /*09a0*/  F2F.F32.F64 R14, R14 ;  /* 0x0000000e000e7310 */ /* 0x000e300000301000 */
[----:B0-----:R-:W0:Y:S02]  /*09b0*/  F2F.F64.F32 R8, R14 ;  /* 0x0000000e00087310 */ /* 0x001e240000201800 */
[----:B0-----:R-:W-:-:S08]  /*09c0*/  DADD R10, R8, R8 ;  /* 0x00000000080a7229 */ /* 0x001fd00000000008 */
[----:B------:R-:W-:-:S08]  /*09d0*/  DADD R10, -R2, R10 ;  /* 0x00000000020a7229 */ /* 0x000fd0000000010a */
[----:B------:R-:W-:-:S06]  /*09e0*/  DFMA R10, R8, -UR10, R10 ;  /* 0x8000000a080a7c2b */ /* 0x000fcc000800000a */
[----:B------:R0:W1:Y:S01]  /*09f0*/  F2F.F32.F64 R17, R10 ;  /* 0x0000000a00117310 */ /* 0x0000620000301000 */
[----:B------:R-:W-:Y:S05]  /*0a00*/  BRA.U UP1, `(.L_x_7) ;  /* 0xfffffffd01987547 */ /* 0x000fea000b83ffff */
.L_x_6:
[----:B------:R-:W-:Y:S05]  /*0a10*/  BRA.U !UP0, `(.L_x_8) ;  /* 0x0000000108347547 */ /* 0x000fea000b800000 */
[----:B------:R-:W-:-:S12]  /*0a20*/  UIADD3 UR4, UPT, UPT, -UR4, URZ, URZ ;  /* 0x000000ff04047290 */ /* 0x000fd8000fffe1ff */
.L_x_9:
[----:B-1-3--:R-:W0:Y:S01]  /*0a30*/  F2F.F64.F32 R8, R17 ;  /* 0x0000001100087310 */ /* 0x00ae220000201800 */
[----:B------:R-:W-:Y:S01]  /*0a40*/  UMOV UR10, 0x80000000 ;  /* 0x80000000000a7882 */ /* 0x000fe20000000000 */
[----:B------:R-:W-:Y:S01]  /*0a50*/  UMOV UR11, 0x3fc70a3d ;  /* 0x3fc70a3d000b7882 */ /* 0x000fe20000000000 */
[----:B------:R-:W-:-:S04]  /*0a60*/  UIADD3 UR4, UPT, UPT, UR4, 0x1, URZ ;  /* 0x0000000104047890 */ /* 0x000fc8000fffe0ff */
[----:B------:R-:W-:Y:S01]  /*0a70*/  UISETP.NE.AND UP0, UPT, UR4, URZ, UPT ;  /* 0x000000ff0400728c */ /* 0x000fe2000bf05270 */
[----:B--2---:R1:W2:Y:S01]  /*0a80*/  F2F.F64.F32 R2, R14 ;  /* 0x0000000e00027310 */ /* 0x0042a20000201800 */
[----:B0-----:R-:W-:Y:S01]  /*0a90*/  DADD R10, R8, R8 ;  /* 0x00000000080a7229 */ /* 0x001fe20000000008 */
[----:B-1----:R-:W-:-:S07]  /*0aa0*/  IMAD.MOV.U32 R14, RZ, RZ, R17 ;  /* 0x000000ffff0e7224 */ /* 0x002fce00078e0011 */
[----:B--2---:R-:W-:-:S08]  /*0ab0*/  DADD R2, R10, -R2 ;  /* 0x000000000a027229 */ /* 0x004fd00000000802 */
[----:B------:R-:W-:-:S06]  /*0ac0*/  DFMA R2, R8, -UR10, R2 ;  /* 0x8000000a08027c2b */ /* 0x000fcc0008000002 */
[----:B------:R2:W3:Y:S01]  /*0ad0*/  F2F.F32.F64 R17, R2 ;  /* 0x0000000200117310 */ /* 0x0004e20000301000 */
[----:B------:R-:W-:Y:S05]  /*0ae0*/  BRA.U UP0, `(.L_x_9) ;  /* 0xfffffffd00d07547 */ /* 0x000fea000b83ffff */
.L_x_8:
[----:B------:R-:W-:Y:S02]  /*0af0*/  IMAD.MOV.U32 R16, RZ, RZ, R14 ;  /* 0x000000ffff107224 */ /* 0x000fe400078e000e */
[----:B-1-3--:R-:W-:-:S03]  /*0b00*/  IMAD.MOV.U32 R14, RZ, RZ, R17 ;  /* 0x000000ffff0e7224 */ /* 0x00afc600078e0011 */
[----:B------:R1:W-:Y:S04]  /*0b10*/  STS.64 [UR6], R16 ;  /* 0x00000010ff007988 */ /* 0x0003e80008000a06 */
.L_x_5:
[----:B------:R-:W3:Y:S02]  /*0b20*/  LDCU UR4, c[0x0][0x390] ;  /* 0x00007200ff0477ac */ /* 0x000ee40008000800 */
[----:B---3--:R-:W-:-:S13]  /*0b30*/  ISETP.NE.AND P0, PT, RZ, UR4, PT ;  /* 0x00000004ff007c0c */ /* 0x008fda000bf05270 */
[----:B--2---:R-:W2:Y:S02]  /*0b40*/  @P0 LDC.64 R2, c[0x0][0x380] ;  /* 0x0000e000ff020b82 */ /* 0x004ea40000000a00 */
[----:B--2---:R-:W-:-:S05]  /*0b50*/  @P0 IMAD.WIDE R2, R7, 0x4, R2 ;  /* 0x0000000407020825 */ /* 0x004fca00078e0202 */
[----:B------:R2:W-:Y:S01]  /*0b60*/  @P0 STG.E desc[UR8][R2.64], R14 ;  /* 0x0000000e02000986 */ /* 0x0005e2000c101908 */
[----:B------:R-:W-:Y:S05]  /*0b70*/  @P0 EXIT ;  /* 0x000000000000094d */ /* 0x000fea0003800000 */
[----:B--2---:R-:W2:Y:S02]  /*0b80*/  LDC.64 R2, c[0x0][0x380] ;  /* 0x0000e000ff027b82 */ /* 0x004ea40000000a00 */
[----:B--2---:R-:W-:-:S05]  /*0b90*/  IMAD.WIDE R2, R5, 0x4, R2 ;  /* 0x0000000405027825 */ /* 0x004fca00078e0202 */
[----:B------:R-:W-:Y:S01]  /*0ba0*/  STG.E desc[UR8][R2.64], R14 ;  /* 0x0000000e02007986 */ /* 0x000fe2000c101908 */
[----:B------:R-:W-:Y:S05]  /*0bb0*/  EXIT ;  /* 0x000000000000794d */ /* 0x000fea0003800000 */
        .weak           $__internal_0_$__cuda_sm20_div_rn_f64_full
        .type           $__internal_0_$__cuda_sm20_div_rn_f64_full,@function
        .size           $__internal_0_$__cuda_sm20_div_rn_f64_full,(.L_x_16 - $__internal_0_$__cuda_sm20_div_rn_f64_full)
$__internal_0_$__cuda_sm20_div_rn_f64_full:
[C---:B------:R-:W-:Y:S01]  /*0bc0*/  FSETP.GEU.AND P0, PT, |R9|.reuse, 1.469367938527859385e-39, PT ;  /* 0x001000000900780b */ /* 0x040fe20003f0e200 */
[----:B------:R-:W-:Y:S01]  /*0bd0*/  IMAD.MOV.U32 R12, RZ, RZ, 0x1 ;  /* 0x00000001ff0c7424 */ /* 0x000fe200078e00ff */
[----:B------:R-:W-:Y:S01]  /*0be0*/  LOP3.LUT R2, R9, 0x800fffff, RZ, 0xc0, !PT ;  /* 0x800fffff09027812 */ /* 0x000fe200078ec0ff */
[----:B------:R-:W-:Y:S01]  /*0bf0*/  IMAD.MOV.U32 R6, RZ, RZ, 0x1ca00000 ;  /* 0x1ca00000ff067424 */ /* 0x000fe200078e00ff */
[C---:B------:R-:W-:Y:S01]  /*0c00*/  FSETP.GEU.AND P2, PT, |R11|.reuse, 1.469367938527859385e-39, PT ;  /* 0x001000000b00780b */ /* 0x040fe20003f4e200 */
[----:B------:R-:W-:Y:S01]  /*0c10*/  BSSY.RECONVERGENT B1, `(.L_x_10) ;  /* 0x0000053000017945 */ /* 0x000fe20003800200 */
[----:B------:R-:W-:Y:S01]  /*0c20*/  LOP3.LUT R3, R2, 0x3ff00000, RZ, 0xfc, !PT ;  /* 0x3ff0000002037812 */ /* 0x000fe200078efcff */
[----:B------:R-:W-:Y:S01]  /*0c30*/  IMAD.MOV.U32 R2, RZ, RZ, R8 ;  /* 0x000000ffff027224 */ /* 0x000fe200078e0008 */
[----:B------:R-:W-:-:S05]  /*0c40*/  LOP3.LUT R4, R11, 0x7ff00000, RZ, 0xc0, !PT ;  /* 0x7ff000000b047812 */ /* 0x000fca00078ec0ff */
[----:B------:R-:W-:-:S04]  /*0c50*/  @!P0 DMUL R2, R8, 8.98846567431157953865e+307 ;  /* 0x7fe0000008028828 */ /* 0x000fc80000000000 */
[----:B------:R-:W-:Y:S01]  /*0c60*/  @!P2 LOP3.LUT R19, R9, 0x7ff00000, RZ, 0xc0, !PT ;  /* 0x7ff000000913a812 */ /* 0x000fe200078ec0ff */
[----:B------:R-:W-:Y:S01]  /*0c70*/  @!P2 IMAD.MOV.U32 R18, RZ, RZ, RZ ;  /* 0x000000ffff12a224 */ /* 0x000fe200078e00ff */
[----:B------:R-:W0:Y:S02]  /*0c80*/  MUFU.RCP64H R13, R3 ;  /* 0x00000003000d7308 */ /* 0x000e240000001800 */
[----:B------:R-:W-:-:S04]  /*0c90*/  @!P2 ISETP.GE.U32.AND P3, PT, R4, R19, PT ;  /* 0x000000130400a20c */ /* 0x000fc80003f66070 */
[----:B------:R-:W-:-:S04]  /*0ca0*/  @!P2 SEL R19, R6, 0x63400000, !P3 ;  /* 0x634000000613a807 */ /* 0x000fc80005800000 */
[----:B------:R-:W-:-:S04]  /*0cb0*/  @!P2 LOP3.LUT R19, R19, 0x80000000, R11, 0xf8, !PT ;  /* 0x800000001313a812 */ /* 0x000fc800078ef80b */
[----:B------:R-:W-:Y:S01]  /*0cc0*/  @!P2 LOP3.LUT R19, R19, 0x100000, RZ, 0xfc, !PT ;  /* 0x001000001313a812 */ /* 0x000fe200078efcff */
[----:B0-----:R-:W-:-:S08]  /*0cd0*/  DFMA R14, R12, -R2, 1 ;  /* 0x3ff000000c0e742b */ /* 0x001fd00000000802 */
[----:B------:R-:W-:Y:S01]  /*0ce0*/  DFMA R16, R14, R14, R14 ;  /* 0x0000000e0e10722b */ /* 0x000fe2000000000e */
[----:B------:R-:W-:-:S04]  /*0cf0*/  LOP3.LUT R15, R9, 0x7ff00000, RZ, 0xc0, !PT ;  /* 0x7ff00000090f7812 */ /* 0x000fc800078ec0ff */
[----:B------:R-:W-:-:S03]  /*0d00*/  ISETP.GE.U32.AND P1, PT, R4, R15, PT ;  /* 0x0000000f0400720c */ /* 0x000fc60003f26070 */
[----:B------:R-:W-:Y:S01]  /*0d10*/  DFMA R16, R12, R16, R12 ;  /* 0x000000100c10722b */ /* 0x000fe2000000000c */
[----:B------:R-:W-:Y:S01]  /*0d20*/  SEL R13, R6, 0x63400000, !P1 ;  /* 0x63400000060d7807 */ /* 0x000fe20004800000 */
[----:B------:R-:W-:-:S03]  /*0d30*/  IMAD.MOV.U32 R12, RZ, RZ, R10 ;  /* 0x000000ffff0c7224 */ /* 0x000fc600078e000a */
[----:B------:R-:W-:-:S03]  /*0d40*/  LOP3.LUT R13, R13, 0x800fffff, R11, 0xf8, !PT ;  /* 0x800fffff0d0d7812 */ /* 0x000fc600078ef80b */
[----:B------:R-:W-:-:S03]  /*0d50*/  DFMA R20, R16, -R2, 1 ;  /* 0x3ff000001014742b */ /* 0x000fc60000000802 */
[----:B------:R-:W-:-:S05]  /*0d60*/  @!P2 DFMA R12, R12, 2, -R18 ;  /* 0x400000000c0ca82b */ /* 0x000fca0000000812 */
[----:B------:R-:W-:Y:S01]  /*0d70*/  DFMA R16, R16, R20, R16 ;  /* 0x000000141010722b */ /* 0x000fe20000000010 */
[----:B------:R-:W-:Y:S02]  /*0d80*/  IMAD.MOV.U32 R21, RZ, RZ, R4 ;  /* 0x000000ffff157224 */ /* 0x000fe400078e0004 */
[----:B------:R-:W-:Y:S01]  /*0d90*/  IMAD.MOV.U32 R20, RZ, RZ, R15 ;  /* 0x000000ffff147224 */ /* 0x000fe200078e000f */
[----:B------:R-:W-:Y:S02]  /*0da0*/  @!P0 LOP3.LUT R20, R3, 0x7ff00000, RZ, 0xc0, !PT ;  /* 0x7ff0000003148812 */ /* 0x000fe400078ec0ff */
[----:B------:R-:W-:Y:S02]  /*0db0*/  @!P2 LOP3.LUT R21, R13, 0x7ff00000, RZ, 0xc0, !PT ;  /* 0x7ff000000d15a812 */ /* 0x000fe400078ec0ff */
[----:B------:R-:W-:Y:S01]  /*0dc0*/  DMUL R18, R16, R12 ;  /* 0x0000000c10127228 */ /* 0x000fe20000000000 */
[----:B------:R-:W-:Y:S02]  /*0dd0*/  VIADD R23, R20, 0xffffffff ;  /* 0xffffffff14177836 */ /* 0x000fe40000000000 */
[----:B------:R-:W-:-:S05]  /*0de0*/  VIADD R22, R21, 0xffffffff ;  /* 0xffffffff15167836 */ /* 0x000fca0000000000 */
[----:B------:R-:W-:Y:S01]  /*0df0*/  DFMA R14, R18, -R2, R12 ;  /* 0x80000002120e722b */ /* 0x000fe2000000000c */
[----:B------:R-:W-:-:S04]  /*0e00*/  ISETP.GT.U32.AND P0, PT, R22, 0x7feffffe, PT ;  /* 0x7feffffe1600780c */ /* 0x000fc80003f04070 */
[----:B------:R-:W-:-:S03]  /*0e10*/  ISETP.GT.U32.OR P0, PT, R23, 0x7feffffe, P0 ;  /* 0x7feffffe1700780c */ /* 0x000fc60000704470 */
[----:B------:R-:W-:-:S10]  /*0e20*/  DFMA R14, R16, R14, R18 ;  /* 0x0000000e100e722b */ /* 0x000fd40000000012 */
[----:B------:R-:W-:Y:S05]  /*0e30*/  @P0 BRA `(.L_x_11) ;  /* 0x00000000006c0947 */ /* 0x000fea0003800000 */
[----:B------:R-:W-:-:S04]  /*0e40*/  LOP3.LUT R11, R9, 0x7ff00000, RZ, 0xc0, !PT ;  /* 0x7ff00000090b7812 */ /* 0x000fc800078ec0ff */
[CC--:B------:R-:W-:Y:S02]  /*0e50*/  VIADDMNMX R10, R4.reuse, -R11.reuse, 0xb9600000, !PT ;  /* 0xb9600000040a7446 */ /* 0x0c0fe4000780090b */
[----:B------:R-:W-:Y:S02]  /*0e60*/  ISETP.GE.U32.AND P0, PT, R4, R11, PT ;  /* 0x0000000b0400720c */ /* 0x000fe40003f06070 */
[----:B------:R-:W-:Y:S02]  /*0e70*/  VIMNMX R10, PT, PT, R10, 0x46a00000, PT ;  /* 0x46a000000a0a7848 */ /* 0x000fe40003fe0100 */
[----:B------:R-:W-:-:S05]  /*0e80*/  SEL R11, R6, 0x63400000, !P0 ;  /* 0x63400000060b7807 */ /* 0x000fca0004000000 */
[----:B------:R-:W-:Y:S02]  /*0e90*/  IMAD.IADD R4, R10, 0x1, -R11 ;  /* 0x000000010a047824 */ /* 0x000fe400078e0a0b */
[----:B------:R-:W-:Y:S02]  /*0ea0*/  IMAD.MOV.U32 R10, RZ, RZ, RZ ;  /* 0x000000ffff0a7224 */ /* 0x000fe400078e00ff */
[----:B------:R-:W-:-:S06]  /*0eb0*/  VIADD R11, R4, 0x7fe00000 ;  /* 0x7fe00000040b7836 */ /* 0x000fcc0000000000 */
[----:B------:R-:W-:-:S10]  /*0ec0*/  DMUL R16, R14, R10 ;  /* 0x0000000a0e107228 */ /* 0x000fd40000000000 */
[----:B------:R-:W-:-:S13]  /*0ed0*/  FSETP.GTU.AND P0, PT, |R17|, 1.469367938527859385e-39, PT ;  /* 0x001000001100780b */ /* 0x000fda0003f0c200 */
[----:B------:R-:W-:Y:S05]  /*0ee0*/  @P0 BRA `(.L_x_12) ;  /* 0x0000000000940947 */ /* 0x000fea0003800000 */
[----:B------:R-:W-:Y:S01]  /*0ef0*/  DFMA R2, R14, -R2, R12 ;  /* 0x800000020e02722b */ /* 0x000fe2000000000c */
[----:B------:R-:W-:-:S09]  /*0f00*/  IMAD.MOV.U32 R10, RZ, RZ, RZ ;  /* 0x000000ffff0a7224 */ /* 0x000fd200078e00ff */
[C---:B------:R-:W-:Y:S02]  /*0f10*/  FSETP.NEU.AND P0, PT, R3.reuse, RZ, PT ;  /* 0x000000ff0300720b */ /* 0x040fe40003f0d000 */
[----:B------:R-:W-:-:S04]  /*0f20*/  LOP3.LUT R9, R3, 0x80000000, R9, 0x48, !PT ;  /* 0x8000000003097812 */ /* 0x000fc800078e4809 */
[----:B------:R-:W-:-:S07]  /*0f30*/  LOP3.LUT R11, R9, R11, RZ, 0xfc, !PT ;  /* 0x0000000b090b7212 */ /* 0x000fce00078efcff */
[----:B------:R-:W-:Y:S05]  /*0f40*/  @!P0 BRA `(.L_x_12) ;  /* 0x00000000007c8947 */ /* 0x000fea0003800000 */
[----:B------:R-:W-:Y:S01]  /*0f50*/  IMAD.MOV R3, RZ, RZ, -R4 ;  /* 0x000000ffff037224 */ /* 0x000fe200078e0a04 */
[----:B------:R-:W-:Y:S01]  /*0f60*/  DMUL.RP R10, R14, R10 ;  /* 0x0000000a0e0a7228 */ /* 0x000fe20000008000 */
[----:B------:R-:W-:-:S06]  /*0f70*/  IMAD.MOV.U32 R2, RZ, RZ, RZ ;  /* 0x000000ffff027224 */ /* 0x000fcc00078e00ff */
[----:B------:R-:W-:-:S03]  /*0f80*/  DFMA R2, R16, -R2, R14 ;  /* 0x800000021002722b */ /* 0x000fc6000000000e */
[----:B------:R-:W-:-:S03]  /*0f90*/  LOP3.LUT R9, R11, R9, RZ, 0x3c, !PT ;  /* 0x000000090b097212 */ /* 0x000fc600078e3cff */
[----:B------:R-:W-:-:S04]  /*0fa0*/  IADD3 R2, PT, PT, -R4, -0x43300000, RZ ;  /* 0xbcd0000004027810 */ /* 0x000fc80007ffe1ff */
[----:B------:R-:W-:-:S04]  /*0fb0*/  FSETP.NEU.AND P0, PT, |R3|, R2, PT ;  /* 0x000000020300720b */ /* 0x000fc80003f0d200 */
[----:B------:R-:W-:Y:S02]  /*0fc0*/  FSEL R16, R10, R16, !P0 ;  /* 0x000000100a107208 */ /* 0x000fe40004000000 */
[----:B------:R-:W-:Y:S01]  /*0fd0*/  FSEL R17, R9, R17, !P0 ;  /* 0x0000001109117208 */ /* 0x000fe20004000000 */
[----:B------:R-:W-:Y:S06]  /*0fe0*/  BRA `(.L_x_12) ;  /* 0x0000000000547947 */ /* 0x000fec0003800000 */
.L_x_11:
[----:B------:R-:W-:-:S14]  /*0ff0*/  DSETP.NAN.AND P0, PT, R10, R10, PT ;  /* 0x0000000a0a00722a */ /* 0x000fdc0003f08000 */
[----:B------:R-:W-:Y:S05]  /*1000*/  @P0 BRA `(.L_x_13) ;  /* 0x0000000000440947 */ /* 0x000fea0003800000 */
[----:B------:R-:W-:-:S14]  /*1010*/  DSETP.NAN.AND P0, PT, R8, R8, PT ;  /* 0x000000080800722a */ /* 0x000fdc0003f08000 */
[----:B------:R-:W-:Y:S05]  /*1020*/  @P0 BRA `(.L_x_14) ;  /* 0x0000000000300947 */ /* 0x000fea0003800000 */
[----:B------:R-:W-:Y:S01]  /*1030*/  ISETP.NE.AND P0, PT, R21, R20, PT ;  /* 0x000000141500720c */ /* 0x000fe20003f05270 */
[----:B------:R-:W-:Y:S02]  /*1040*/  IMAD.MOV.U32 R16, RZ, RZ, 0x0 ;  /* 0x00000000ff107424 */ /* 0x000fe400078e00ff */
[----:B------:R-:W-:-:S10]  /*1050*/  IMAD.MOV.U32 R17, RZ, RZ, -0x80000 ;  /* 0xfff80000ff117424 */ /* 0x000fd400078e00ff */
[----:B------:R-:W-:Y:S05]  /*1060*/  @!P0 BRA `(.L_x_12) ;  /* 0x0000000000348947 */ /* 0x000fea0003800000 */
[----:B------:R-:W-:Y:S02]  /*1070*/  ISETP.NE.AND P0, PT, R21, 0x7ff00000, PT ;  /* 0x7ff000001500780c */ /* 0x000fe40003f05270 */
[----:B------:R-:W-:Y:S02]  /*1080*/  LOP3.LUT R17, R11, 0x80000000, R9, 0x48, !PT ;  /* 0x800000000b117812 */ /* 0x000fe400078e4809 */
[----:B------:R-:W-:-:S13]  /*1090*/  ISETP.EQ.OR P0, PT, R20, RZ, !P0 ;  /* 0x000000ff1400720c */ /* 0x000fda0004702670 */
[----:B------:R-:W-:Y:S01]  /*10a0*/  @P0 LOP3.LUT R2, R17, 0x7ff00000, RZ, 0xfc, !PT ;  /* 0x7ff0000011020812 */ /* 0x000fe200078efcff */
[----:B------:R-:W-:Y:S02]  /*10b0*/  @!P0 IMAD.MOV.U32 R16, RZ, RZ, RZ ;  /* 0x000000ffff108224 */ /* 0x000fe400078e00ff */
[----:B------:R-:W-:Y:S02]  /*10c0*/  @P0 IMAD.MOV.U32 R16, RZ, RZ, RZ ;  /* 0x000000ffff100224 */ /* 0x000fe400078e00ff */
[----:B------:R-:W-:Y:S01]  /*10d0*/  @P0 IMAD.MOV.U32 R17, RZ, RZ, R2 ;  /* 0x000000ffff110224 */ /* 0x000fe200078e0002 */
[----:B------:R-:W-:Y:S06]  /*10e0*/  BRA `(.L_x_12) ;  /* 0x0000000000147947 */ /* 0x000fec0003800000 */
.L_x_14:
[----:B------:R-:W-:Y:S01]  /*10f0*/  LOP3.LUT R17, R9, 0x80000, RZ, 0xfc, !PT ;  /* 0x0008000009117812 */ /* 0x000fe200078efcff */
[----:B------:R-:W-:Y:S01]  /*1100*/  IMAD.MOV.U32 R16, RZ, RZ, R8 ;  /* 0x000000ffff107224 */ /* 0x000fe200078e0008 */
[----:B------:R-:W-:Y:S06]  /*1110*/  BRA `(.L_x_12) ;  /* 0x0000000000087947 */ /* 0x000fec0003800000 */
.L_x_13:
[----:B------:R-:W-:Y:S01]  /*1120*/  LOP3.LUT R17, R11, 0x80000, RZ, 0xfc, !PT ;  /* 0x000800000b117812 */ /* 0x000fe200078efcff */
[----:B------:R-:W-:-:S07]  /*1130*/  IMAD.MOV.U32 R16, RZ, RZ, R10 ;  /* 0x000000ffff107224 */ /* 0x000fce00078e000a */
.L_x_12:
[----:B------:R-:W-:Y:S05]  /*1140*/  BSYNC.RECONVERGENT B1 ;  /* 0x0000000000017941 */ /* 0x000fea0003800200 */
.L_x_10:
[----:B------:R-:W-:Y:S02]  /*1150*/  IMAD.MOV.U32 R2, RZ, RZ, R0 ;  /* 0x000000ffff027224 */ /* 0x000fe400078e0000 */
[----:B------:R-:W-:-:S04]  /*1160*/  IMAD.MOV.U32 R3, RZ, RZ, 0x0 ;  /* 0x00000000ff037424 */ /* 0x000fc800078e00ff */
[----:B------:R-:W-:Y:S05]  /*1170*/  RET.REL.NODEC R2 `(_Z13kernel_updatePfiii) ;  /* 0xffffffec02a07950 */ /* 0x000fea0003c3ffff */
.L_x_15:
[----:B------:R-:W-:-:S00]  /*1180*/  BRA `(.L_x_15) ;  /* 0xfffffffc00fc7947 */ /* 0x000fc0000383ffff */
[----:B------:R-:W-:-:S00]  /*1190*/  NOP ;  /* 0x0000000000007918 */ /* 0x000fc00000000000 */
        /* <DEDUP_REMOVED lines=14> */
.L_x_16:


//--------------------- .nv.global.init           --------------------------
	.section	.nv.global.init,"aw",@progbits
	.align	4
.nv.global.init:
	.type		__cudart_i2opi_f,@object
	.size		__cudart_i2opi_f,(.L_0 - __cudart_i2opi_f)
__cudart_i2opi_f:
        /*0000*/ 	.byte	0x41, 0x90, 0x43, 0x3c, 0x99, 0x95, 0x62, 0xdb, 0xc0, 0xdd, 0x34, 0xf5, 0xd1, 0x57, 0x27, 0xfc
        /*0010*/ 	.byte	0x29, 0x15, 0x44, 0x4e, 0x6e, 0x83, 0xf9, 0xa2
.L_0:


//--------------------- .nv.shared._Z13kernel_updatePfiii --------------------------
	.section	.nv.shared._Z13kernel_updatePfiii,"aw",@nobits
	.sectionflags	@""
	.align	4
.nv.shared._Z13kernel_updatePfiii:
	.zero		1032


//--------------------- .nv.shared.reserved.0     --------------------------
	.section	.nv.shared.reserved.0,"aw",@nobits
	.weak		__nv_reservedSMEM_offset_0_alias
	.size		__nv_reservedSMEM_offset_0_alias, 0, 64
	.other		__nv_reservedSMEM_offset_0_alias,@"STO_CUDA_RESERVED_SHARED STV_DEFAULT"
__nv_reservedSMEM_offset_0_alias:
	.zero		0
	.zero		64


//--------------------- .nv.constant0._Z13kernel_updatePfiii --------------------------
	.section	.nv.constant0._Z13kernel_updatePfiii,"a",@progbits
	.sectionflags	@""
	.align	4
.nv.constant0._Z13kernel_updatePfiii:
	.zero		916


//--------------------- SYMBOLS --------------------------

	.type		.nv.reservedSmem.offset0,@object
	.size		.nv.reservedSmem.offset0,0x4
	.type		.nv.reservedSmem.cap,@object
	.size		.nv.reservedSmem.cap,0x4
